//
// Generated by NVIDIA NVVM Compiler
//
// Compiler Build ID: CL-36424714
// Cuda compilation tools, release 13.0, V13.0.88
// Based on NVVM 20.0.0
//

.version 9.0
.target sm_100
.address_size 64

	// .globl	_Z20histo_private_kernelPcjPj
// _ZZ20histo_private_kernelPcjPjE7histo_s has been demoted

.visible .entry _Z20histo_private_kernelPcjPj(
	.param .u64 .ptr .align 1 _Z20histo_private_kernelPcjPj_param_0,
	.param .u32 _Z20histo_private_kernelPcjPj_param_1,
	.param .u64 .ptr .align 1 _Z20histo_private_kernelPcjPj_param_2
)
{
	.reg .pred 	%p<12>;
	.reg .b16 	%rs<6>;
	.reg .b32 	%r<63>;
	.reg .b64 	%rd<5>;
	// demoted variable
	.shared .align 4 .b8 _ZZ20histo_private_kernelPcjPjE7histo_s[28];
	ld.param.u64 	%rd2, [_Z20histo_private_kernelPcjPj_param_0];
	ld.param.u32 	%r29, [_Z20histo_private_kernelPcjPj_param_1];
	mov.u32 	%r62, %tid.x;
	setp.gt.u32 	%p1, %r62, 6;
	@%p1 bra 	$L__BB0_3;
	mov.u32 	%r2, %ntid.x;
	shl.b32 	%r30, %r62, 2;
	mov.u32 	%r31, _ZZ20histo_private_kernelPcjPjE7histo_s;
	add.s32 	%r52, %r31, %r30;
	shl.b32 	%r4, %r2, 2;
	mov.u32 	%r53, %r62;
$L__BB0_2:
	mov.b32 	%r32, 0;
	st.shared.u32 	[%r52], %r32;
	add.s32 	%r53, %r53, %r2;
	add.s32 	%r52, %r52, %r4;
	setp.lt.u32 	%p2, %r53, 7;
	@%p2 bra 	$L__BB0_2;
$L__BB0_3:
	bar.sync 	0;
	mov.u32 	%r35, %ctaid.x;
	mov.u32 	%r9, %ntid.x;
	mad.lo.s32 	%r54, %r35, %r9, %r62;
	setp.ge.u32 	%p3, %r54, %r29;
	mov.b32 	%r58, -1;
	mov.b32 	%r57, 0;
	@%p3 bra 	$L__BB0_11;
	mov.u32 	%r38, %nctaid.x;
	mul.lo.s32 	%r11, %r9, %r38;
	cvta.to.global.u64 	%rd1, %rd2;
	mov.b32 	%r57, 0;
	mov.b32 	%r58, -1;
$L__BB0_5:
	mov.u32 	%r14, %r57;
	mov.u32 	%r13, %r58;
	cvt.u64.u32 	%rd3, %r54;
	add.s64 	%rd4, %rd1, %rd3;
	ld.global.u8 	%rs2, [%rd4];
	add.s16 	%rs1, %rs2, -97;
	and.b16  	%rs3, %rs1, 255;
	setp.gt.u16 	%p4, %rs3, 25;
	@%p4 bra 	$L__BB0_10;
	and.b16  	%rs4, %rs1, 252;
	shr.u16 	%rs5, %rs4, 2;
	cvt.u32.u16 	%r58, %rs5;
	setp.ne.s32 	%p5, %r13, %r58;
	@%p5 bra 	$L__BB0_8;
	add.s32 	%r57, %r14, 1;
	mov.u32 	%r58, %r13;
	bra.uni 	$L__BB0_10;
$L__BB0_8:
	setp.eq.s32 	%p6, %r14, 0;
	mov.b32 	%r57, 1;
	@%p6 bra 	$L__BB0_10;
	shl.b32 	%r41, %r13, 2;
	mov.u32 	%r42, _ZZ20histo_private_kernelPcjPjE7histo_s;
	add.s32 	%r43, %r42, %r41;
	atom.shared.add.u32 	%r44, [%r43], %r14;
$L__BB0_10:
	add.s32 	%r54, %r54, %r11;
	setp.lt.u32 	%p7, %r54, %r29;
	@%p7 bra 	$L__BB0_5;
$L__BB0_11:
	setp.eq.s32 	%p8, %r57, 0;
	@%p8 bra 	$L__BB0_13;
	shl.b32 	%r45, %r58, 2;
	mov.u32 	%r46, _ZZ20histo_private_kernelPcjPjE7histo_s;
	add.s32 	%r47, %r46, %r45;
	atom.shared.add.u32 	%r48, [%r47], %r57;
$L__BB0_13:
	setp.gt.u32 	%p9, %r62, 6;
	bar.sync 	0;
	@%p9 bra 	$L__BB0_18;
	shl.b32 	%r49, %r62, 2;
	mov.u32 	%r50, _ZZ20histo_private_kernelPcjPjE7histo_s;
	add.s32 	%r61, %r50, %r49;
	shl.b32 	%r23, %r9, 2;
$L__BB0_15:
	ld.shared.u32 	%r26, [%r61];
	setp.eq.s32 	%p10, %r26, 0;
	@%p10 bra 	$L__BB0_17;
	atom.shared.add.u32 	%r51, [%r61], %r26;
$L__BB0_17:
	add.s32 	%r62, %r62, %r9;
	add.s32 	%r61, %r61, %r23;
	setp.lt.u32 	%p11, %r62, 7;
	@%p11 bra 	$L__BB0_15;
$L__BB0_18:
	ret;

}


// ===== COMPILED SASS (sm_100) =====

	.target	sm_100

	.elftype	@"ET_EXEC"


//--------------------- .note.nv.tkinfo           --------------------------
	.section	.note.nv.tkinfo,"",@"SHT_NOTE"
	.sectionflags	@"SHF_NOTE_NV_TKINFO"
	.tkinfo
        /*0018*/ 	.word	0x00000002
        /*0030*/ 	.string	""
        /*0030*/ 	.string	"ptxas"
        /*0030*/ 	.string	"Cuda compilation tools, release 13.0, V13.0.88"
        /*0030*/ 	.string	"Build cuda_13.0.r13.0/compiler.36424714_0"
        /*0030*/ 	.string	"-arch sm_100 -m 64 "



//--------------------- .note.nv.cuinfo           --------------------------
	.section	.note.nv.cuinfo,"",@"SHT_NOTE"
	.sectionflags	@"SHF_NOTE_NV_CUINFO"
        /*0018*/ 	.short	0x0002
        /*001a*/ 	.short	0x0064
        /*001c*/ 	.short	0x0082
	.zero		2


//--------------------- .nv.info                  --------------------------
	.section	.nv.info,"",@"SHT_CUDA_INFO"
	.align	4


	//----- nvinfo : EIATTR_REGCOUNT
	.align		4
        /*0000*/ 	.byte	0x04, 0x2f
        /*0002*/ 	.short	(.L_1 - .L_0)
	.align		4
.L_0:
        /*0004*/ 	.word	index@(_Z20histo_private_kernelPcjPj)
        /*0008*/ 	.word	0x0000000f


	//----- nvinfo : EIATTR_FRAME_SIZE
	.align		4
.L_1:
        /*000c*/ 	.byte	0x04, 0x11
        /*000e*/ 	.short	(.L_3 - .L_2)
	.align		4
.L_2:
        /*0010*/ 	.word	index@(_Z20histo_private_kernelPcjPj)
        /*0014*/ 	.word	0x00000000


	//----- nvinfo : EIATTR_MIN_STACK_SIZE
	.align		4
.L_3:
        /*0018*/ 	.byte	0x04, 0x12
        /*001a*/ 	.short	(.L_5 - .L_4)
	.align		4
.L_4:
        /*001c*/ 	.word	index@(_Z20histo_private_kernelPcjPj)
        /*0020*/ 	.word	0x00000000
.L_5:


//--------------------- .nv.compat                --------------------------
	.section	.nv.compat,"",@"SHT_CUDA_COMPAT_INFO"
	.align	4
        /*0000*/ 	.byte	0x02, 0x09, 0x00, 0x00, 0x02, 0x02, 0x01, 0x00, 0x02, 0x05, 0x05, 0x00, 0x03, 0x07, 0x01, 0x01
        /*0010*/ 	.byte	0x02, 0x03, 0x00, 0x00, 0x02, 0x06, 0x01, 0x00, 0x04, 0x0b, 0x08, 0x00, 0x09, 0x00, 0x00, 0x00
        /*0020*/ 	.byte	0x00, 0x00, 0x00, 0x00


//--------------------- .nv.info._Z20histo_private_kernelPcjPj --------------------------
	.section	.nv.info._Z20histo_private_kernelPcjPj,"",@"SHT_CUDA_INFO"
	.sectionflags	@""
	.align	4


	//----- nvinfo : EIATTR_CUDA_API_VERSION
	.align		4
        /*0000*/ 	.byte	0x04, 0x37
        /*0002*/ 	.short	(.L_7 - .L_6)
.L_6:
        /*0004*/ 	.word	0x00000082


	//----- nvinfo : EIATTR_KPARAM_INFO
	.align		4
.L_7:
        /*0008*/ 	.byte	0x04, 0x17
        /*000a*/ 	.short	(.L_9 - .L_8)
.L_8:
        /*000c*/ 	.word	0x00000000
        /*0010*/ 	.short	0x0002
        /*0012*/ 	.short	0x0010
        /*0014*/ 	.byte	0x00, 0xf5, 0x21, 0x00


	//----- nvinfo : EIATTR_KPARAM_INFO
	.align		4
.L_9:
        /*0018*/ 	.byte	0x04, 0x17
        /*001a*/ 	.short	(.L_11 - .L_10)
.L_10:
        /*001c*/ 	.word	0x00000000
        /*0020*/ 	.short	0x0001
        /*0022*/ 	.short	0x0008
        /*0024*/ 	.byte	0x00, 0xf0, 0x11, 0x00


	//----- nvinfo : EIATTR_KPARAM_INFO
	.align		4
.L_11:
        /*0028*/ 	.byte	0x04, 0x17
        /*002a*/ 	.short	(.L_13 - .L_12)
.L_12:
        /*002c*/ 	.word	0x00000000
        /*0030*/ 	.short	0x0000
        /*0032*/ 	.short	0x0000
        /*0034*/ 	.byte	0x00, 0xf5, 0x21, 0x00


	//----- nvinfo : EIATTR_SPARSE_MMA_MASK
	.align		4
.L_13:
        /*0038*/ 	.byte	0x03, 0x50
        /*003a*/ 	.short	0x0000


	//----- nvinfo : EIATTR_MAXREG_COUNT
	.align		4
        /*003c*/ 	.byte	0x03, 0x1b
        /*003e*/ 	.short	0x00ff


	//----- nvinfo : EIATTR_NUM_BARRIERS
	.align		4
        /*0040*/ 	.byte	0x02, 0x4c
        /*0042*/ 	.byte	0x01
	.zero		1


	//----- nvinfo : EIATTR_MERCURY_ISA_VERSION
	.align		4
        /*0044*/ 	.byte	0x03, 0x5f
        /*0046*/ 	.short	0x0101


	//----- nvinfo : EIATTR_VRC_CTA_INIT_COUNT
	.align		4
        /*0048*/ 	.byte	0x02, 0x4a
	.zero		1
	.zero		1


	//----- nvinfo : EIATTR_EXIT_INSTR_OFFSETS
	.align		4
        /*004c*/ 	.byte	0x04, 0x1c
        /*004e*/ 	.short	(.L_15 - .L_14)


	//   ....[0]....
.L_14:
        /*0050*/ 	.word	0x000004e0


	//   ....[1]....
        /*0054*/ 	.word	0x000005d0


	//----- nvinfo : EIATTR_CRS_STACK_SIZE
	.align		4
.L_15:
        /*0058*/ 	.byte	0x04, 0x1e
        /*005a*/ 	.short	(.L_17 - .L_16)
.L_16:
        /*005c*/ 	.word	0x00000000


	//----- nvinfo : EIATTR_CBANK_PARAM_SIZE
	.align		4
.L_17:
        /*0060*/ 	.byte	0x03, 0x19
        /*0062*/ 	.short	0x0018


	//----- nvinfo : EIATTR_PARAM_CBANK
	.align		4
        /*0064*/ 	.byte	0x04, 0x0a
        /*0066*/ 	.short	(.L_19 - .L_18)
	.align		4
.L_18:
        /*0068*/ 	.word	index@(.nv.constant0._Z20histo_private_kernelPcjPj)
        /*006c*/ 	.short	0x0380
        /*006e*/ 	.short	0x0018


	//----- nvinfo : EIATTR_SW_WAR
	.align		4
.L_19:
        /*0070*/ 	.byte	0x04, 0x36
        /*0072*/ 	.short	(.L_21 - .L_20)
.L_20:
        /*0074*/ 	.word	0x00000008
.L_21:


//--------------------- .nv.callgraph             --------------------------
	.section	.nv.callgraph,"",@"SHT_CUDA_CALLGRAPH"
	.align	4
	.sectionentsize	8
	.align		4
        /*0000*/ 	.word	0x00000000
	.align		4
        /*0004*/ 	.word	0xffffffff
	.align		4
        /*0008*/ 	.word	0x00000000
	.align		4
        /*000c*/ 	.word	0xfffffffe
	.align		4
        /*0010*/ 	.word	0x00000000
	.align		4
        /*0014*/ 	.word	0xfffffffd
	.align		4
        /*0018*/ 	.word	0x00000000
	.align		4
        /*001c*/ 	.word	0xfffffffc


//--------------------- .text._Z20histo_private_kernelPcjPj --------------------------
	.section	.text._Z20histo_private_kernelPcjPj,"ax",@progbits
	.align	128
        .global         _Z20histo_private_kernelPcjPj
        .type           _Z20histo_private_kernelPcjPj,@function
        .size           _Z20histo_private_kernelPcjPj,(.L_x_14 - _Z20histo_private_kernelPcjPj)
        .other          _Z20histo_private_kernelPcjPj,@"STO_CUDA_ENTRY STV_DEFAULT"
_Z20histo_private_kernelPcjPj:
.text._Z20histo_private_kernelPcjPj:
[----:B------:R-:W-:Y:S01]  /*0000*/  LDC R1, c[0x0][0x37c] ;  /* 0x0000df00ff017b82 */ /* 0x000fe20000000800 */
[----:B------:R-:W0:Y:S01]  /*0010*/  S2R R0, SR_TID.X ;  /* 0x0000000000007919 */ /* 0x000e220000002100 */
[----:B------:R-:W-:Y:S01]  /*0020*/  BSSY.RECONVERGENT B0, `(.L_x_0) ;  /* 0x000000e000007945 */ /* 0x000fe20003800200 */
[----:B0-----:R-:W-:-:S13]  /*0030*/  ISETP.GT.U32.AND P0, PT, R0, 0x6, PT ;  /* 0x000000060000780c */ /* 0x001fda0003f04070 */
[----:B------:R-:W-:Y:S05]  /*0040*/  @P0 BRA `(.L_x_1) ;  /* 0x00000000002c0947 */ /* 0x000fea0003800000 */
[----:B------:R-:W0:Y:S01]  /*0050*/  S2UR UR5, SR_CgaCtaId ;  /* 0x00000000000579c3 */ /* 0x000e220000008800 */
[----:B------:R-:W-:Y:S01]  /*0060*/  UMOV UR4, 0x400 ;  /* 0x0000040000047882 */ /* 0x000fe20000000000 */
[----:B------:R-:W-:-:S06]  /*0070*/  IMAD.MOV.U32 R3, RZ, RZ, R0 ;  /* 0x000000ffff037224 */ /* 0x000fcc00078e0000 */
[----:B------:R-:W1:Y:S01]  /*0080*/  LDC R4, c[0x0][0x360] ;  /* 0x0000d800ff047b82 */ /* 0x000e620000000800 */
[----:B0-----:R-:W-:-:S06]  /*0090*/  ULEA UR4, UR5, UR4, 0x18 ;  /* 0x0000000405047291 */ /* 0x001fcc000f8ec0ff */
[----:B------:R-:W-:-:S07]  /*00a0*/  LEA R2, R0, UR4, 0x2 ;  /* 0x0000000400027c11 */ /* 0x000fce000f8e10ff */
.L_x_2:
[C---:B-1----:R-:W-:Y:S01]  /*00b0*/  IMAD.IADD R3, R4.reuse, 0x1, R3 ;  /* 0x0000000104037824 */ /* 0x042fe200078e0203 */
[----:B------:R0:W-:Y:S04]  /*00c0*/  STS [R2], RZ ;  /* 0x000000ff02007388 */ /* 0x0001e80000000800 */
[----:B------:R-:W-:Y:S01]  /*00d0*/  ISETP.GE.U32.AND P0, PT, R3, 0x7, PT ;  /* 0x000000070300780c */ /* 0x000fe20003f06070 */
[----:B0-----:R-:W-:-:S12]  /*00e0*/  IMAD R2, R4, 0x4, R2 ;  /* 0x0000000404027824 */ /* 0x001fd800078e0202 */
[----:B------:R-:W-:Y:S05]  /*00f0*/  @!P0 BRA `(.L_x_2) ;  /* 0xfffffffc00ec8947 */ /* 0x000fea000383ffff */
.L_x_1:
[----:B------:R-:W-:Y:S05]  /*0100*/  BSYNC.RECONVERGENT B0 ;  /* 0x0000000000007941 */ /* 0x000fea0003800200 */
.L_x_0:
[----:B------:R-:W0:Y:S01]  /*0110*/  S2UR UR4, SR_CTAID.X ;  /* 0x00000000000479c3 */ /* 0x000e220000002500 */
[----:B------:R-:W1:Y:S01]  /*0120*/  LDCU UR5, c[0x0][0x388] ;  /* 0x00007100ff0577ac */ /* 0x000e620008000800 */
[----:B------:R-:W-:Y:S01]  /*0130*/  BSSY.RECONVERGENT B0, `(.L_x_3) ;  /* 0x000002f000007945 */ /* 0x000fe20003800200 */
[----:B------:R-:W-:Y:S01]  /*0140*/  IMAD.MOV.U32 R5, RZ, RZ, -0x1 ;  /* 0xffffffffff057424 */ /* 0x000fe200078e00ff */
[----:B------:R-:W2:Y:S01]  /*0150*/  LDCU UR8, c[0x0][0x388] ;  /* 0x00007100ff0877ac */ /* 0x000ea20008000800 */
[----:B------:R-:W-:-:S03]  /*0160*/  IMAD.MOV.U32 R6, RZ, RZ, RZ ;  /* 0x000000ffff067224 */ /* 0x000fc600078e00ff */
[----:B------:R-:W0:Y:S01]  /*0170*/  LDC R9, c[0x0][0x360] ;  /* 0x0000d800ff097b82 */ /* 0x000e220000000800 */
[----:B------:R-:W3:Y:S01]  /*0180*/  LDCU.64 UR6, c[0x0][0x380] ;  /* 0x00007000ff0677ac */ /* 0x000ee20008000a00 */
[----:B0-----:R-:W-:-:S06]  /*0190*/  IMAD R2, R9, UR4, R0 ;  /* 0x0000000409027c24 */ /* 0x001fcc000f8e0200 */
[----:B------:R-:W-:Y:S01]  /*01a0*/  BAR.SYNC.DEFER_BLOCKING 0x0 ;  /* 0x0000000000007b1d */ /* 0x000fe20000010000 */
[----:B-1----:R-:W-:-:S13]  /*01b0*/  ISETP.GE.U32.AND P0, PT, R2, UR5, PT ;  /* 0x0000000502007c0c */ /* 0x002fda000bf06070 */
[----:B--23--:R-:W-:Y:S05]  /*01c0*/  @P0 BRA `(.L_x_4) ;  /* 0x0000000000940947 */ /* 0x00cfea0003800000 */
[----:B------:R-:W0:Y:S01]  /*01d0*/  LDC.64 R10, c[0x0][0x358] ;  /* 0x0000d600ff0a7b82 */ /* 0x000e220000000a00 */
[----:B------:R-:W1:Y:S01]  /*01e0*/  LDCU UR4, c[0x0][0x370] ;  /* 0x00006e00ff0477ac */ /* 0x000e620008000800 */
[----:B------:R-:W-:Y:S02]  /*01f0*/  IMAD.MOV.U32 R4, RZ, RZ, R2 ;  /* 0x000000ffff047224 */ /* 0x000fe400078e0002 */
[----:B------:R-:W-:Y:S02]  /*0200*/  IMAD.MOV.U32 R6, RZ, RZ, RZ ;  /* 0x000000ffff067224 */ /* 0x000fe400078e00ff */
[----:B------:R-:W-:Y:S02]  /*0210*/  IMAD.MOV.U32 R5, RZ, RZ, -0x1 ;  /* 0xffffffffff057424 */ /* 0x000fe400078e00ff */
[----:B-1----:R-:W-:-:S07]  /*0220*/  IMAD R7, R9, UR4, RZ ;  /* 0x0000000409077c24 */ /* 0x002fce000f8e02ff */
.L_x_7:
[----:B0-----:R-:W-:Y:S02]  /*0230*/  R2UR UR4, R10 ;  /* 0x000000000a0472ca */ /* 0x001fe400000e0000 */
[----:B------:R-:W-:Y:S02]  /*0240*/  R2UR UR5, R11 ;  /* 0x000000000b0572ca */ /* 0x000fe400000e0000 */
[----:B------:R-:W-:-:S05]  /*0250*/  IADD3 R2, P0, PT, R4, UR6, RZ ;  /* 0x0000000604027c10 */ /* 0x000fca000ff1e0ff */
[----:B------:R-:W-:-:S06]  /*0260*/  IMAD.X R3, RZ, RZ, UR7, P0 ;  /* 0x00000007ff037e24 */ /* 0x000fcc00080e06ff */
[----:B------:R-:W2:Y:S01]  /*0270*/  LDG.E.U8 R2, desc[UR4][R2.64] ;  /* 0x0000000402027981 */ /* 0x000ea2000c1e1100 */
[----:B------:R-:W-:Y:S01]  /*0280*/  IMAD.IADD R4, R7, 0x1, R4 ;  /* 0x0000000107047824 */ /* 0x000fe200078e0204 */
[----:B------:R-:W-:Y:S04]  /*0290*/  BSSY.RECONVERGENT B1, `(.L_x_5) ;  /* 0x0000017000017945 */ /* 0x000fe80003800200 */
[----:B------:R-:W-:Y:S01]  /*02a0*/  ISETP.GE.U32.AND P0, PT, R4, UR8, PT ;  /* 0x0000000804007c0c */ /* 0x000fe2000bf06070 */
[----:B--2---:R-:W-:-:S05]  /*02b0*/  VIADD R12, R2, 0xffffff9f ;  /* 0xffffff9f020c7836 */ /* 0x004fca0000000000 */
[----:B------:R-:W-:-:S04]  /*02c0*/  LOP3.LUT R8, R12, 0xff, RZ, 0xc0, !PT ;  /* 0x000000ff0c087812 */ /* 0x000fc800078ec0ff */
[----:B------:R-:W-:-:S13]  /*02d0*/  ISETP.GT.U32.AND P1, PT, R8, 0x19, PT ;  /* 0x000000190800780c */ /* 0x000fda0003f24070 */
[----:B------:R-:W-:Y:S05]  /*02e0*/  @P1 BRA `(.L_x_6) ;  /* 0x0000000000441947 */ /* 0x000fea0003800000 */
[----:B------:R-:W-:Y:S01]  /*02f0*/  LOP3.LUT R2, R12, 0xfc, RZ, 0xc0, !PT ;  /* 0x000000fc0c027812 */ /* 0x000fe200078ec0ff */
[----:B------:R-:W-:-:S03]  /*0300*/  IMAD.MOV.U32 R3, RZ, RZ, R5 ;  /* 0x000000ffff037224 */ /* 0x000fc600078e0005 */
[----:B------:R-:W-:-:S04]  /*0310*/  SHF.R.U32.HI R2, RZ, 0x2, R2 ;  /* 0x00000002ff027819 */ /* 0x000fc80000011602 */
[----:B------:R-:W-:Y:S01]  /*0320*/  ISETP.NE.AND P1, PT, R5, R2, PT ;  /* 0x000000020500720c */ /* 0x000fe20003f25270 */
[----:B------:R-:W-:Y:S02]  /*0330*/  IMAD.MOV.U32 R5, RZ, RZ, R2 ;  /* 0x000000ffff057224 */ /* 0x000fe400078e0002 */
[----:B------:R-:W-:-:S10]  /*0340*/  IMAD.MOV.U32 R2, RZ, RZ, R6 ;  /* 0x000000ffff027224 */ /* 0x000fd400078e0006 */
[----:B------:R-:W-:Y:S02]  /*0350*/  @!P1 VIADD R6, R6, 0x1 ;  /* 0x0000000106069836 */ /* 0x000fe40000000000 */
[----:B------:R-:W-:Y:S01]  /*0360*/  @!P1 IMAD.MOV.U32 R5, RZ, RZ, R3 ;  /* 0x000000ffff059224 */ /* 0x000fe200078e0003 */
[----:B------:R-:W-:Y:S06]  /*0370*/  @!P1 BRA `(.L_x_6) ;  /* 0x0000000000209947 */ /* 0x000fec0003800000 */
[----:B------:R-:W-:Y:S01]  /*0380*/  ISETP.NE.AND P1, PT, R6, RZ, PT ;  /* 0x000000ff0600720c */ /* 0x000fe20003f25270 */
[----:B------:R-:W-:-:S12]  /*0390*/  IMAD.MOV.U32 R6, RZ, RZ, 0x1 ;  /* 0x00000001ff067424 */ /* 0x000fd800078e00ff */
[----:B------:R-:W-:Y:S05]  /*03a0*/  @!P1 BRA `(.L_x_6) ;  /* 0x0000000000149947 */ /* 0x000fea0003800000 */
[----:B------:R-:W0:Y:S01]  /*03b0*/  S2UR UR5, SR_CgaCtaId ;  /* 0x00000000000579c3 */ /* 0x000e220000008800 */
[----:B------:R-:W-:Y:S02]  /*03c0*/  UMOV UR4, 0x400 ;  /* 0x0000040000047882 */ /* 0x000fe40000000000 */
[----:B0-----:R-:W-:-:S06]  /*03d0*/  ULEA UR4, UR5, UR4, 0x18 ;  /* 0x0000000405047291 */ /* 0x001fcc000f8ec0ff */
[----:B------:R-:W-:-:S05]  /*03e0*/  LEA R3, R3, UR4, 0x2 ;  /* 0x0000000403037c11 */ /* 0x000fca000f8e10ff */
[----:B------:R0:W-:Y:S02]  /*03f0*/  ATOMS.ADD RZ, [R3], R2 ;  /* 0x0000000203ff738c */ /* 0x0001e40000000000 */
.L_x_6:
[----:B------:R-:W-:Y:S05]  /*0400*/  BSYNC.RECONVERGENT B1 ;  /* 0x0000000000017941 */ /* 0x000fea0003800200 */
.L_x_5:
[----:B------:R-:W-:Y:S05]  /*0410*/  @!P0 BRA `(.L_x_7) ;  /* 0xfffffffc00848947 */ /* 0x000fea000383ffff */
.L_x_4:
[----:B------:R-:W-:Y:S05]  /*0420*/  BSYNC.RECONVERGENT B0 ;  /* 0x0000000000007941 */ /* 0x000fea0003800200 */
.L_x_3:
[----:B------:R-:W-:Y:S01]  /*0430*/  ISETP.NE.AND P0, PT, R6, RZ, PT ;  /* 0x000000ff0600720c */ /* 0x000fe20003f05270 */
[----:B------:R-:W-:Y:S01]  /*0440*/  BSSY.RECONVERGENT B0, `(.L_x_8) ;  /* 0x0000008000007945 */ /* 0x000fe20003800200 */
[----:B------:R-:W-:-:S11]  /*0450*/  ISETP.GT.U32.AND P1, PT, R0, 0x6, PT ;  /* 0x000000060000780c */ /* 0x000fd60003f24070 */
[----:B------:R-:W-:Y:S05]  /*0460*/  @!P0 BRA `(.L_x_9) ;  /* 0x0000000000148947 */ /* 0x000fea0003800000 */
[----:B------:R-:W1:Y:S01]  /*0470*/  S2UR UR5, SR_CgaCtaId ;  /* 0x00000000000579c3 */ /* 0x000e620000008800 */
[----:B------:R-:W-:Y:S02]  /*0480*/  UMOV UR4, 0x400 ;  /* 0x0000040000047882 */ /* 0x000fe40000000000 */
[----:B-1----:R-:W-:-:S06]  /*0490*/  ULEA UR4, UR5, UR4, 0x18 ;  /* 0x0000000405047291 */ /* 0x002fcc000f8ec0ff */
[----:B------:R-:W-:-:S05]  /*04a0*/  LEA R5, R5, UR4, 0x2 ;  /* 0x0000000405057c11 */ /* 0x000fca000f8e10ff */
[----:B------:R1:W-:Y:S02]  /*04b0*/  ATOMS.ADD RZ, [R5], R6 ;  /* 0x0000000605ff738c */ /* 0x0003e40000000000 */
.L_x_9:
[----:B------:R-:W-:Y:S05]  /*04c0*/  BSYNC.RECONVERGENT B0 ;  /* 0x0000000000007941 */ /* 0x000fea0003800200 */
.L_x_8:
[----:B------:R-:W-:Y:S06]  /*04d0*/  BAR.SYNC.DEFER_BLOCKING 0x0 ;  /* 0x0000000000007b1d */ /* 0x000fec0000010000 */
[----:B------:R-:W-:Y:S05]  /*04e0*/  @P1 EXIT ;  /* 0x000000000000194d */ /* 0x000fea0003800000 */
[----:B------:R-:W2:Y:S01]  /*04f0*/  S2UR UR5, SR_CgaCtaId ;  /* 0x00000000000579c3 */ /* 0x000ea20000008800 */
[----:B------:R-:W-:Y:S02]  /*0500*/  UMOV UR4, 0x400 ;  /* 0x0000040000047882 */ /* 0x000fe40000000000 */
[----:B--2---:R-:W-:-:S06]  /*0510*/  ULEA UR4, UR5, UR4, 0x18 ;  /* 0x0000000405047291 */ /* 0x004fcc000f8ec0ff */
[----:B0-----:R-:W-:-:S07]  /*0520*/  LEA R2, R0, UR4, 0x2 ;  /* 0x0000000400027c11 */ /* 0x001fce000f8e10ff */
.L_x_12:
[----:B------:R-:W0:Y:S01]  /*0530*/  LDS R3, [R2] ;  /* 0x0000000002037984 */ /* 0x000e220000000800 */
[----:B------:R-:W-:Y:S01]  /*0540*/  IMAD.IADD R0, R9, 0x1, R0 ;  /* 0x0000000109007824 */ /* 0x000fe200078e0200 */
[----:B------:R-:W-:Y:S04]  /*0550*/  BSSY.RECONVERGENT B0, `(.L_x_10) ;  /* 0x0000005000007945 */ /* 0x000fe80003800200 */
[----:B------:R-:W-:Y:S02]  /*0560*/  ISETP.GE.U32.AND P1, PT, R0, 0x7, PT ;  /* 0x000000070000780c */ /* 0x000fe40003f26070 */
[----:B0-----:R-:W-:-:S13]  /*0570*/  ISETP.NE.AND P0, PT, R3, RZ, PT ;  /* 0x000000ff0300720c */ /* 0x001fda0003f05270 */
[----:B------:R-:W-:Y:S05]  /*0580*/  @!P0 BRA `(.L_x_11) ;  /* 0x0000000000048947 */ /* 0x000fea0003800000 */
[----:B------:R0:W-:Y:S02]  /*0590*/  ATOMS.ADD RZ, [R2], R3 ;  /* 0x0000000302ff738c */ /* 0x0001e40000000000 */
.L_x_11:
[----:B------:R-:W-:Y:S05]  /*05a0*/  BSYNC.RECONVERGENT B0 ;  /* 0x0000000000007941 */ /* 0x000fea0003800200 */
.L_x_10:
[----:B0-----:R-:W-:Y:S01]  /*05b0*/  IMAD R2, R9, 0x4, R2 ;  /* 0x0000000409027824 */ /* 0x001fe200078e0202 */
[----:B------:R-:W-:Y:S06]  /*05c0*/  @!P1 BRA `(.L_x_12) ;  /* 0xfffffffc00d89947 */ /* 0x000fec000383ffff */
[----:B------:R-:W-:Y:S05]  /*05d0*/  EXIT ;  /* 0x000000000000794d */ /* 0x000fea0003800000 */
.L_x_13:
[----:B------:R-:W-:-:S00]  /*05e0*/  BRA `(.L_x_13) ;  /* 0xfffffffc00fc7947 */ /* 0x000fc0000383ffff */
[----:B------:R-:W-:-:S00]  /*05f0*/  NOP ;  /* 0x0000000000007918 */ /* 0x000fc00000000000 */
        /* <DEDUP_REMOVED lines=8> */
.L_x_14:


//--------------------- .nv.shared._Z20histo_private_kernelPcjPj --------------------------
	.section	.nv.shared._Z20histo_private_kernelPcjPj,"aw",@nobits
	.sectionflags	@""
	.align	4
.nv.shared._Z20histo_private_kernelPcjPj:
	.zero		1052


//--------------------- .nv.shared.reserved.0     --------------------------
	.section	.nv.shared.reserved.0,"aw",@nobits
	.weak		__nv_reservedSMEM_offset_0_alias
	.size		__nv_reservedSMEM_offset_0_alias, 0, 64
	.other		__nv_reservedSMEM_offset_0_alias,@"STO_CUDA_RESERVED_SHARED STV_DEFAULT"
__nv_reservedSMEM_offset_0_alias:
	.zero		0
	.zero		64


//--------------------- .nv.constant0._Z20histo_private_kernelPcjPj --------------------------
	.section	.nv.constant0._Z20histo_private_kernelPcjPj,"a",@progbits
	.sectionflags	@""
	.align	4
.nv.constant0._Z20histo_private_kernelPcjPj:
	.zero		920


//--------------------- SYMBOLS --------------------------

	.type		.nv.reservedSmem.offset0,@object
	.size		.nv.reservedSmem.offset0,0x4
	.type		.nv.reservedSmem.cap,@object
	.size		.nv.reservedSmem.cap,0x4
